//
// Generated by NVIDIA NVVM Compiler
//
// Compiler Build ID: CL-36424714
// Cuda compilation tools, release 13.0, V13.0.88
// Based on NVVM 20.0.0
//

.version 9.0
.target sm_100
.address_size 64

	// .globl	_Z13blocksPrescanPfS_S_
.extern .shared .align 16 .b8 tmp[];

.visible .entry _Z13blocksPrescanPfS_S_(
	.param .u64 .ptr .align 1 _Z13blocksPrescanPfS_S__param_0,
	.param .u64 .ptr .align 1 _Z13blocksPrescanPfS_S__param_1,
	.param .u64 .ptr .align 1 _Z13blocksPrescanPfS_S__param_2
)
{
	.reg .pred 	%p<7>;
	.reg .b32 	%r<65>;
	.reg .b32 	%f<12>;
	.reg .b64 	%rd<22>;

	ld.param.u64 	%rd4, [_Z13blocksPrescanPfS_S__param_0];
	ld.param.u64 	%rd5, [_Z13blocksPrescanPfS_S__param_1];
	ld.param.u64 	%rd3, [_Z13blocksPrescanPfS_S__param_2];
	cvta.to.global.u64 	%rd1, %rd4;
	cvta.to.global.u64 	%rd6, %rd5;
	mov.u32 	%r61, %ntid.x;
	shl.b32 	%r2, %r61, 1;
	mov.u32 	%r3, %tid.x;
	mov.u32 	%r4, %ctaid.x;
	mul.lo.s32 	%r18, %r2, %r4;
	cvt.u64.u32 	%rd2, %r18;
	mul.wide.u32 	%rd7, %r18, 4;
	add.s64 	%rd8, %rd6, %rd7;
	mul.wide.u32 	%rd9, %r3, 4;
	add.s64 	%rd10, %rd8, %rd9;
	ld.global.f32 	%f1, [%rd10];
	shl.b32 	%r19, %r3, 2;
	mov.u32 	%r20, tmp;
	add.s32 	%r5, %r20, %r19;
	st.shared.f32 	[%r5], %f1;
	mul.wide.s32 	%rd11, %r61, 4;
	add.s64 	%rd12, %rd10, %rd11;
	ld.global.f32 	%f2, [%rd12];
	shl.b32 	%r21, %r61, 2;
	add.s32 	%r6, %r5, %r21;
	st.shared.f32 	[%r6], %f2;
	shl.b32 	%r22, %r3, 1;
	or.b32  	%r7, %r22, 1;
	mov.b32 	%r64, 1;
$L__BB0_1:
	bar.sync 	0;
	setp.ge.u32 	%p1, %r3, %r61;
	@%p1 bra 	$L__BB0_3;
	mul.lo.s32 	%r23, %r64, %r7;
	add.s32 	%r24, %r23, -1;
	add.s32 	%r25, %r23, %r64;
	add.s32 	%r26, %r24, %r64;
	add.s32 	%r27, %r23, 4;
	shr.u32 	%r28, %r24, %r27;
	shr.u32 	%r29, %r28, 10;
	add.s32 	%r30, %r29, %r23;
	add.s32 	%r31, %r26, 5;
	shr.u32 	%r32, %r26, %r31;
	shr.u32 	%r33, %r32, 10;
	add.s32 	%r34, %r33, %r25;
	shl.b32 	%r35, %r30, 2;
	add.s32 	%r37, %r20, %r35;
	ld.shared.f32 	%f3, [%r37+-4];
	shl.b32 	%r38, %r34, 2;
	add.s32 	%r39, %r20, %r38;
	ld.shared.f32 	%f4, [%r39+-4];
	add.f32 	%f5, %f3, %f4;
	st.shared.f32 	[%r39+-4], %f5;
$L__BB0_3:
	shl.b32 	%r64, %r64, 1;
	shr.u32 	%r11, %r61, 1;
	setp.gt.u32 	%p2, %r61, 1;
	mov.u32 	%r61, %r11;
	@%p2 bra 	$L__BB0_1;
	setp.ne.s32 	%p3, %r3, 0;
	@%p3 bra 	$L__BB0_8;
	setp.eq.s64 	%p4, %rd3, 0;
	shl.b32 	%r40, %r2, 2;
	add.s32 	%r12, %r20, %r40;
	@%p4 bra 	$L__BB0_7;
	ld.shared.f32 	%f6, [%r12+-4];
	cvta.to.global.u64 	%rd13, %rd3;
	mul.wide.u32 	%rd14, %r4, 4;
	add.s64 	%rd15, %rd13, %rd14;
	st.global.f32 	[%rd15], %f6;
$L__BB0_7:
	mov.b32 	%r42, 0;
	st.shared.u32 	[%r12+-4], %r42;
$L__BB0_8:
	mov.b32 	%r63, 1;
$L__BB0_9:
	shr.u32 	%r64, %r64, 1;
	bar.sync 	0;
	setp.ge.u32 	%p5, %r3, %r63;
	@%p5 bra 	$L__BB0_11;
	mul.lo.s32 	%r44, %r64, %r7;
	add.s32 	%r45, %r44, -1;
	add.s32 	%r46, %r44, %r64;
	add.s32 	%r47, %r45, %r64;
	add.s32 	%r48, %r44, 4;
	shr.u32 	%r49, %r45, %r48;
	shr.u32 	%r50, %r49, 10;
	add.s32 	%r51, %r50, %r44;
	add.s32 	%r52, %r47, 5;
	shr.u32 	%r53, %r47, %r52;
	shr.u32 	%r54, %r53, 10;
	add.s32 	%r55, %r54, %r46;
	shl.b32 	%r56, %r51, 2;
	add.s32 	%r58, %r20, %r56;
	ld.shared.f32 	%f7, [%r58+-4];
	shl.b32 	%r59, %r55, 2;
	add.s32 	%r60, %r20, %r59;
	ld.shared.f32 	%f8, [%r60+-4];
	st.shared.f32 	[%r58+-4], %f8;
	add.f32 	%f9, %f7, %f8;
	st.shared.f32 	[%r60+-4], %f9;
$L__BB0_11:
	shl.b32 	%r63, %r63, 1;
	setp.lt.u32 	%p6, %r63, %r2;
	@%p6 bra 	$L__BB0_9;
	bar.sync 	0;
	ld.shared.f32 	%f10, [%r5];
	shl.b64 	%rd16, %rd2, 2;
	add.s64 	%rd17, %rd1, %rd16;
	add.s64 	%rd19, %rd17, %rd9;
	st.global.f32 	[%rd19], %f10;
	ld.shared.f32 	%f11, [%r6];
	add.s64 	%rd21, %rd19, %rd11;
	st.global.f32 	[%rd21], %f11;
	ret;

}
	// .globl	_Z13blocksShifterPfS_
.visible .entry _Z13blocksShifterPfS_(
	.param .u64 .ptr .align 1 _Z13blocksShifterPfS__param_0,
	.param .u64 .ptr .align 1 _Z13blocksShifterPfS__param_1
)
{
	.reg .b32 	%r<6>;
	.reg .b32 	%f<7>;
	.reg .b64 	%rd<13>;

	ld.param.u64 	%rd1, [_Z13blocksShifterPfS__param_0];
	ld.param.u64 	%rd2, [_Z13blocksShifterPfS__param_1];
	cvta.to.global.u64 	%rd3, %rd1;
	cvta.to.global.u64 	%rd4, %rd2;
	mov.u32 	%r1, %ctaid.x;
	mov.u32 	%r2, %ntid.x;
	mul.lo.s32 	%r3, %r1, %r2;
	shl.b32 	%r4, %r3, 1;
	mul.wide.u32 	%rd5, %r4, 4;
	add.s64 	%rd6, %rd3, %rd5;
	mul.wide.u32 	%rd7, %r1, 4;
	add.s64 	%rd8, %rd4, %rd7;
	ld.global.f32 	%f1, [%rd8];
	mov.u32 	%r5, %tid.x;
	mul.wide.u32 	%rd9, %r5, 4;
	add.s64 	%rd10, %rd6, %rd9;
	ld.global.f32 	%f2, [%rd10];
	add.f32 	%f3, %f1, %f2;
	st.global.f32 	[%rd10], %f3;
	ld.global.f32 	%f4, [%rd8];
	mul.wide.s32 	%rd11, %r2, 4;
	add.s64 	%rd12, %rd10, %rd11;
	ld.global.f32 	%f5, [%rd12];
	add.f32 	%f6, %f4, %f5;
	st.global.f32 	[%rd12], %f6;
	ret;

}


// ===== COMPILED SASS (sm_100) =====

	.target	sm_100

	.elftype	@"ET_EXEC"


//--------------------- .note.nv.tkinfo           --------------------------
	.section	.note.nv.tkinfo,"",@"SHT_NOTE"
	.sectionflags	@"SHF_NOTE_NV_TKINFO"
	.tkinfo
        /*0018*/ 	.word	0x00000002
        /*0030*/ 	.string	""
        /*0030*/ 	.string	"ptxas"
        /*0030*/ 	.string	"Cuda compilation tools, release 13.0, V13.0.88"
        /*0030*/ 	.string	"Build cuda_13.0.r13.0/compiler.36424714_0"
        /*0030*/ 	.string	"-arch sm_100 -m 64 "



//--------------------- .note.nv.cuinfo           --------------------------
	.section	.note.nv.cuinfo,"",@"SHT_NOTE"
	.sectionflags	@"SHF_NOTE_NV_CUINFO"
        /*0018*/ 	.short	0x0002
        /*001a*/ 	.short	0x0064
        /*001c*/ 	.short	0x0082
	.zero		2


//--------------------- .nv.info                  --------------------------
	.section	.nv.info,"",@"SHT_CUDA_INFO"
	.align	4


	//----- nvinfo : EIATTR_REGCOUNT
	.align		4
        /*0000*/ 	.byte	0x04, 0x2f
        /*0002*/ 	.short	(.L_1 - .L_0)
	.align		4
.L_0:
        /*0004*/ 	.word	index@(_Z13blocksPrescanPfS_S_)
        /*0008*/ 	.word	0x00000013


	//----- nvinfo : EIATTR_FRAME_SIZE
	.align		4
.L_1:
        /*000c*/ 	.byte	0x04, 0x11
        /*000e*/ 	.short	(.L_3 - .L_2)
	.align		4
.L_2:
        /*0010*/ 	.word	index@(_Z13blocksPrescanPfS_S_)
        /*0014*/ 	.word	0x00000000


	//----- nvinfo : EIATTR_REGCOUNT
	.align		4
.L_3:
        /*0018*/ 	.byte	0x04, 0x2f
        /*001a*/ 	.short	(.L_5 - .L_4)
	.align		4
.L_4:
        /*001c*/ 	.word	index@(_Z13blocksShifterPfS_)
        /*0020*/ 	.word	0x0000000e


	//----- nvinfo : EIATTR_FRAME_SIZE
	.align		4
.L_5:
        /*0024*/ 	.byte	0x04, 0x11
        /*0026*/ 	.short	(.L_7 - .L_6)
	.align		4
.L_6:
        /*0028*/ 	.word	index@(_Z13blocksShifterPfS_)
        /*002c*/ 	.word	0x00000000


	//----- nvinfo : EIATTR_MIN_STACK_SIZE
	.align		4
.L_7:
        /*0030*/ 	.byte	0x04, 0x12
        /*0032*/ 	.short	(.L_9 - .L_8)
	.align		4
.L_8:
        /*0034*/ 	.word	index@(_Z13blocksShifterPfS_)
        /*0038*/ 	.word	0x00000000


	//----- nvinfo : EIATTR_MIN_STACK_SIZE
	.align		4
.L_9:
        /*003c*/ 	.byte	0x04, 0x12
        /*003e*/ 	.short	(.L_11 - .L_10)
	.align		4
.L_10:
        /*0040*/ 	.word	index@(_Z13blocksPrescanPfS_S_)
        /*0044*/ 	.word	0x00000000
.L_11:


//--------------------- .nv.compat                --------------------------
	.section	.nv.compat,"",@"SHT_CUDA_COMPAT_INFO"
	.align	4
        /*0000*/ 	.byte	0x02, 0x09, 0x00, 0x00, 0x02, 0x02, 0x01, 0x00, 0x02, 0x05, 0x05, 0x00, 0x03, 0x07, 0x01, 0x01
        /*0010*/ 	.byte	0x02, 0x03, 0x00, 0x00, 0x02, 0x06, 0x01, 0x00, 0x04, 0x0b, 0x08, 0x00, 0x09, 0x00, 0x00, 0x00
        /*0020*/ 	.byte	0x00, 0x00, 0x00, 0x00


//--------------------- .nv.info._Z13blocksShifterPfS_ --------------------------
	.section	.nv.info._Z13blocksShifterPfS_,"",@"SHT_CUDA_INFO"
	.sectionflags	@""
	.align	4


	//----- nvinfo : EIATTR_CUDA_API_VERSION
	.align		4
        /*0000*/ 	.byte	0x04, 0x37
        /*0002*/ 	.short	(.L_13 - .L_12)
.L_12:
        /*0004*/ 	.word	0x00000082


	//----- nvinfo : EIATTR_KPARAM_INFO
	.align		4
.L_13:
        /*0008*/ 	.byte	0x04, 0x17
        /*000a*/ 	.short	(.L_15 - .L_14)
.L_14:
        /*000c*/ 	.word	0x00000000
        /*0010*/ 	.short	0x0001
        /*0012*/ 	.short	0x0008
        /*0014*/ 	.byte	0x00, 0xf5, 0x21, 0x00


	//----- nvinfo : EIATTR_KPARAM_INFO
	.align		4
.L_15:
        /*0018*/ 	.byte	0x04, 0x17
        /*001a*/ 	.short	(.L_17 - .L_16)
.L_16:
        /*001c*/ 	.word	0x00000000
        /*0020*/ 	.short	0x0000
        /*0022*/ 	.short	0x0000
        /*0024*/ 	.byte	0x00, 0xf5, 0x21, 0x00


	//----- nvinfo : EIATTR_SPARSE_MMA_MASK
	.align		4
.L_17:
        /*0028*/ 	.byte	0x03, 0x50
        /*002a*/ 	.short	0x0000


	//----- nvinfo : EIATTR_MAXREG_COUNT
	.align		4
        /*002c*/ 	.byte	0x03, 0x1b
        /*002e*/ 	.short	0x00ff


	//----- nvinfo : EIATTR_MERCURY_ISA_VERSION
	.align		4
        /*0030*/ 	.byte	0x03, 0x5f
        /*0032*/ 	.short	0x0101


	//----- nvinfo : EIATTR_VRC_CTA_INIT_COUNT
	.align		4
        /*0034*/ 	.byte	0x02, 0x4a
	.zero		1
	.zero		1


	//----- nvinfo : EIATTR_EXIT_INSTR_OFFSETS
	.align		4
        /*0038*/ 	.byte	0x04, 0x1c
        /*003a*/ 	.short	(.L_19 - .L_18)


	//   ....[0]....
.L_18:
        /*003c*/ 	.word	0x00000150


	//----- nvinfo : EIATTR_CBANK_PARAM_SIZE
	.align		4
.L_19:
        /*0040*/ 	.byte	0x03, 0x19
        /*0042*/ 	.short	0x0010


	//----- nvinfo : EIATTR_PARAM_CBANK
	.align		4
        /*0044*/ 	.byte	0x04, 0x0a
        /*0046*/ 	.short	(.L_21 - .L_20)
	.align		4
.L_20:
        /*0048*/ 	.word	index@(.nv.constant0._Z13blocksShifterPfS_)
        /*004c*/ 	.short	0x0380
        /*004e*/ 	.short	0x0010


	//----- nvinfo : EIATTR_SW_WAR
	.align		4
.L_21:
        /*0050*/ 	.byte	0x04, 0x36
        /*0052*/ 	.short	(.L_23 - .L_22)
.L_22:
        /*0054*/ 	.word	0x00000008
.L_23:


//--------------------- .nv.info._Z13blocksPrescanPfS_S_ --------------------------
	.section	.nv.info._Z13blocksPrescanPfS_S_,"",@"SHT_CUDA_INFO"
	.sectionflags	@""
	.align	4


	//----- nvinfo : EIATTR_CUDA_API_VERSION
	.align		4
        /*0000*/ 	.byte	0x04, 0x37
        /*0002*/ 	.short	(.L_25 - .L_24)
.L_24:
        /*0004*/ 	.word	0x00000082


	//----- nvinfo : EIATTR_KPARAM_INFO
	.align		4
.L_25:
        /*0008*/ 	.byte	0x04, 0x17
        /*000a*/ 	.short	(.L_27 - .L_26)
.L_26:
        /*000c*/ 	.word	0x00000000
        /*0010*/ 	.short	0x0002
        /*0012*/ 	.short	0x0010
        /*0014*/ 	.byte	0x00, 0xf5, 0x21, 0x00


	//----- nvinfo : EIATTR_KPARAM_INFO
	.align		4
.L_27:
        /*0018*/ 	.byte	0x04, 0x17
        /*001a*/ 	.short	(.L_29 - .L_28)
.L_28:
        /*001c*/ 	.word	0x00000000
        /*0020*/ 	.short	0x0001
        /*0022*/ 	.short	0x0008
        /*0024*/ 	.byte	0x00, 0xf5, 0x21, 0x00


	//----- nvinfo : EIATTR_KPARAM_INFO
	.align		4
.L_29:
        /*0028*/ 	.byte	0x04, 0x17
        /*002a*/ 	.short	(.L_31 - .L_30)
.L_30:
        /*002c*/ 	.word	0x00000000
        /*0030*/ 	.short	0x0000
        /*0032*/ 	.short	0x0000
        /*0034*/ 	.byte	0x00, 0xf5, 0x21, 0x00


	//----- nvinfo : EIATTR_SPARSE_MMA_MASK
	.align		4
.L_31:
        /*0038*/ 	.byte	0x03, 0x50
        /*003a*/ 	.short	0x0000


	//----- nvinfo : EIATTR_MAXREG_COUNT
	.align		4
        /*003c*/ 	.byte	0x03, 0x1b
        /*003e*/ 	.short	0x00ff


	//----- nvinfo : EIATTR_NUM_BARRIERS
	.align		4
        /*0040*/ 	.byte	0x02, 0x4c
        /*0042*/ 	.byte	0x01
	.zero		1


	//----- nvinfo : EIATTR_MERCURY_ISA_VERSION
	.align		4
        /*0044*/ 	.byte	0x03, 0x5f
        /*0046*/ 	.short	0x0101


	//----- nvinfo : EIATTR_VRC_CTA_INIT_COUNT
	.align		4
        /*0048*/ 	.byte	0x02, 0x4a
	.zero		1
	.zero		1


	//----- nvinfo : EIATTR_EXIT_INSTR_OFFSETS
	.align		4
        /*004c*/ 	.byte	0x04, 0x1c
        /*004e*/ 	.short	(.L_33 - .L_32)


	//   ....[0]....
.L_32:
        /*0050*/ 	.word	0x00000620


	//----- nvinfo : EIATTR_CRS_STACK_SIZE
	.align		4
.L_33:
        /*0054*/ 	.byte	0x04, 0x1e
        /*0056*/ 	.short	(.L_35 - .L_34)
.L_34:
        /*0058*/ 	.word	0x00000000


	//----- nvinfo : EIATTR_CBANK_PARAM_SIZE
	.align		4
.L_35:
        /*005c*/ 	.byte	0x03, 0x19
        /*005e*/ 	.short	0x0018


	//----- nvinfo : EIATTR_PARAM_CBANK
	.align		4
        /*0060*/ 	.byte	0x04, 0x0a
        /*0062*/ 	.short	(.L_37 - .L_36)
	.align		4
.L_36:
        /*0064*/ 	.word	index@(.nv.constant0._Z13blocksPrescanPfS_S_)
        /*0068*/ 	.short	0x0380
        /*006a*/ 	.short	0x0018


	//----- nvinfo : EIATTR_SW_WAR
	.align		4
.L_37:
        /*006c*/ 	.byte	0x04, 0x36
        /*006e*/ 	.short	(.L_39 - .L_38)
.L_38:
        /*0070*/ 	.word	0x00000008
.L_39:


//--------------------- .nv.callgraph             --------------------------
	.section	.nv.callgraph,"",@"SHT_CUDA_CALLGRAPH"
	.align	4
	.sectionentsize	8
	.align		4
        /*0000*/ 	.word	0x00000000
	.align		4
        /*0004*/ 	.word	0xffffffff
	.align		4
        /*0008*/ 	.word	0x00000000
	.align		4
        /*000c*/ 	.word	0xfffffffe
	.align		4
        /*0010*/ 	.word	0x00000000
	.align		4
        /*0014*/ 	.word	0xfffffffd
	.align		4
        /*0018*/ 	.word	0x00000000
	.align		4
        /*001c*/ 	.word	0xfffffffc


//--------------------- .text._Z13blocksShifterPfS_ --------------------------
	.section	.text._Z13blocksShifterPfS_,"ax",@progbits
	.align	128
        .global         _Z13blocksShifterPfS_
        .type           _Z13blocksShifterPfS_,@function
        .size           _Z13blocksShifterPfS_,(.L_x_10 - _Z13blocksShifterPfS_)
        .other          _Z13blocksShifterPfS_,@"STO_CUDA_ENTRY STV_DEFAULT"
_Z13blocksShifterPfS_:
.text._Z13blocksShifterPfS_:
[----:B------:R-:W-:Y:S01]  /*0000*/  LDC R1, c[0x0][0x37c] ;  /* 0x0000df00ff017b82 */ /* 0x000fe20000000800 */
[----:B------:R-:W0:Y:S07]  /*0010*/  S2R R9, SR_CTAID.X ;  /* 0x0000000000097919 */ /* 0x000e2e0000002500 */
[----:B------:R-:W0:Y:S01]  /*0020*/  LDC R6, c[0x0][0x360] ;  /* 0x0000d800ff067b82 */ /* 0x000e220000000800 */
[----:B------:R-:W1:Y:S01]  /*0030*/  LDCU.64 UR4, c[0x0][0x358] ;  /* 0x00006b00ff0477ac */ /* 0x000e620008000a00 */
[----:B------:R-:W2:Y:S06]  /*0040*/  S2R R11, SR_TID.X ;  /* 0x00000000000b7919 */ /* 0x000eac0000002100 */
[----:B------:R-:W3:Y:S08]  /*0050*/  LDC.64 R2, c[0x0][0x380] ;  /* 0x0000e000ff027b82 */ /* 0x000ef00000000a00 */
[----:B------:R-:W4:Y:S01]  /*0060*/  LDC.64 R4, c[0x0][0x388] ;  /* 0x0000e200ff047b82 */ /* 0x000f220000000a00 */
[----:B0-----:R-:W-:-:S05]  /*0070*/  IMAD R0, R9, R6, RZ ;  /* 0x0000000609007224 */ /* 0x001fca00078e02ff */
[----:B------:R-:W-:Y:S01]  /*0080*/  SHF.L.U32 R7, R0, 0x1, RZ ;  /* 0x0000000100077819 */ /* 0x000fe200000006ff */
[----:B----4-:R-:W-:-:S04]  /*0090*/  IMAD.WIDE.U32 R4, R9, 0x4, R4 ;  /* 0x0000000409047825 */ /* 0x010fc800078e0004 */
[----:B---3--:R-:W-:Y:S01]  /*00a0*/  IMAD.WIDE.U32 R2, R7, 0x4, R2 ;  /* 0x0000000407027825 */ /* 0x008fe200078e0002 */
[----:B-1----:R-:W3:Y:S03]  /*00b0*/  LDG.E R0, desc[UR4][R4.64] ;  /* 0x0000000404007981 */ /* 0x002ee6000c1e1900 */
[----:B--2---:R-:W-:-:S05]  /*00c0*/  IMAD.WIDE.U32 R2, R11, 0x4, R2 ;  /* 0x000000040b027825 */ /* 0x004fca00078e0002 */
[----:B------:R-:W3:Y:S02]  /*00d0*/  LDG.E R7, desc[UR4][R2.64] ;  /* 0x0000000402077981 */ /* 0x000ee4000c1e1900 */
[----:B---3--:R-:W-:Y:S01]  /*00e0*/  FADD R9, R0, R7 ;  /* 0x0000000700097221 */ /* 0x008fe20000000000 */
[----:B------:R-:W-:-:S04]  /*00f0*/  IMAD.WIDE R6, R6, 0x4, R2 ;  /* 0x0000000406067825 */ /* 0x000fc800078e0202 */
[----:B------:R-:W-:Y:S04]  /*0100*/  STG.E desc[UR4][R2.64], R9 ;  /* 0x0000000902007986 */ /* 0x000fe8000c101904 */
[----:B------:R-:W2:Y:S04]  /*0110*/  LDG.E R0, desc[UR4][R4.64] ;  /* 0x0000000404007981 */ /* 0x000ea8000c1e1900 */
[----:B------:R-:W2:Y:S02]  /*0120*/  LDG.E R11, desc[UR4][R6.64] ;  /* 0x00000004060b7981 */ /* 0x000ea4000c1e1900 */
[----:B--2---:R-:W-:-:S05]  /*0130*/  FADD R11, R0, R11 ;  /* 0x0000000b000b7221 */ /* 0x004fca0000000000 */
[----:B------:R-:W-:Y:S01]  /*0140*/  STG.E desc[UR4][R6.64], R11 ;  /* 0x0000000b06007986 */ /* 0x000fe2000c101904 */
[----:B------:R-:W-:Y:S05]  /*0150*/  EXIT ;  /* 0x000000000000794d */ /* 0x000fea0003800000 */
.L_x_0:
[----:B------:R-:W-:-:S00]  /*0160*/  BRA `(.L_x_0) ;  /* 0xfffffffc00fc7947 */ /* 0x000fc0000383ffff */
[----:B------:R-:W-:-:S00]  /*0170*/  NOP ;  /* 0x0000000000007918 */ /* 0x000fc00000000000 */
        /* <DEDUP_REMOVED lines=8> */
.L_x_10:


//--------------------- .text._Z13blocksPrescanPfS_S_ --------------------------
	.section	.text._Z13blocksPrescanPfS_S_,"ax",@progbits
	.align	128
        .global         _Z13blocksPrescanPfS_S_
        .type           _Z13blocksPrescanPfS_S_,@function
        .size           _Z13blocksPrescanPfS_S_,(.L_x_11 - _Z13blocksPrescanPfS_S_)
        .other          _Z13blocksPrescanPfS_S_,@"STO_CUDA_ENTRY STV_DEFAULT"
_Z13blocksPrescanPfS_S_:
.text._Z13blocksPrescanPfS_S_:
[----:B------:R-:W-:Y:S01]  /*0000*/  LDC R1, c[0x0][0x37c] ;  /* 0x0000df00ff017b82 */ /* 0x000fe20000000800 */
[----:B------:R-:W0:Y:S07]  /*0010*/  S2R R5, SR_CTAID.X ;  /* 0x0000000000057919 */ /* 0x000e2e0000002500 */
[----:B------:R-:W1:Y:S01]  /*0020*/  LDC R0, c[0x0][0x360] ;  /* 0x0000d800ff007b82 */ /* 0x000e620000000800 */
[----:B------:R-:W2:Y:S01]  /*0030*/  LDCU.64 UR6, c[0x0][0x358] ;  /* 0x00006b00ff0677ac */ /* 0x000ea20008000a00 */
[----:B------:R-:W3:Y:S06]  /*0040*/  S2R R2, SR_TID.X ;  /* 0x0000000000027919 */ /* 0x000eec0000002100 */
[----:B------:R-:W4:Y:S01]  /*0050*/  LDC.64 R6, c[0x0][0x388] ;  /* 0x0000e200ff067b82 */ /* 0x000f220000000a00 */
[----:B-1----:R-:W-:-:S04]  /*0060*/  IMAD.SHL.U32 R4, R0, 0x2, RZ ;  /* 0x0000000200047824 */ /* 0x002fc800078e00ff */
[----:B0-----:R-:W-:-:S04]  /*0070*/  IMAD R3, R4, R5, RZ ;  /* 0x0000000504037224 */ /* 0x001fc800078e02ff */
[----:B----4-:R-:W-:-:S04]  /*0080*/  IMAD.WIDE.U32 R6, R3, 0x4, R6 ;  /* 0x0000000403067825 */ /* 0x010fc800078e0006 */
[----:B---3--:R-:W-:-:S04]  /*0090*/  IMAD.WIDE.U32 R10, R2, 0x4, R6 ;  /* 0x00000004020a7825 */ /* 0x008fc800078e0006 */
[----:B------:R-:W-:Y:S02]  /*00a0*/  IMAD.WIDE R12, R0, 0x4, R10 ;  /* 0x00000004000c7825 */ /* 0x000fe400078e020a */
[----:B--2---:R-:W2:Y:S04]  /*00b0*/  LDG.E R10, desc[UR6][R10.64] ;  /* 0x000000060a0a7981 */ /* 0x004ea8000c1e1900 */
[----:B------:R-:W3:Y:S01]  /*00c0*/  LDG.E R13, desc[UR6][R12.64] ;  /* 0x000000060c0d7981 */ /* 0x000ee2000c1e1900 */
[----:B------:R-:W-:Y:S01]  /*00d0*/  MOV R7, 0x400 ;  /* 0x0000040000077802 */ /* 0x000fe20000000f00 */
[----:B------:R-:W-:Y:S01]  /*00e0*/  UMOV UR4, 0x1 ;  /* 0x0000000100047882 */ /* 0x000fe20000000000 */
[----:B------:R-:W-:Y:S01]  /*00f0*/  LEA R8, R2, 0x1, 0x1 ;  /* 0x0000000102087811 */ /* 0x000fe200078e08ff */
[----:B------:R-:W0:Y:S01]  /*0100*/  S2R R6, SR_CgaCtaId ;  /* 0x0000000000067919 */ /* 0x000e220000008800 */
[----:B------:R-:W-:-:S02]  /*0110*/  MOV R15, R0 ;  /* 0x00000000000f7202 */ /* 0x000fc40000000f00 */
[----:B0-----:R-:W-:-:S05]  /*0120*/  LEA R7, R6, R7, 0x18 ;  /* 0x0000000706077211 */ /* 0x001fca00078ec0ff */
[----:B------:R-:W-:-:S04]  /*0130*/  IMAD R9, R2, 0x4, R7 ;  /* 0x0000000402097824 */ /* 0x000fc800078e0207 */
[----:B------:R-:W-:Y:S01]  /*0140*/  IMAD R6, R0, 0x4, R9 ;  /* 0x0000000400067824 */ /* 0x000fe200078e0209 */
[----:B--2---:R0:W-:Y:S04]  /*0150*/  STS [R9], R10 ;  /* 0x0000000a09007388 */ /* 0x0041e80000000800 */
[----:B---3--:R0:W-:Y:S02]  /*0160*/  STS [R6], R13 ;  /* 0x0000000d06007388 */ /* 0x0081e40000000800 */
.L_x_3:
[----:B------:R-:W-:Y:S01]  /*0170*/  BAR.SYNC.DEFER_BLOCKING 0x0 ;  /* 0x0000000000007b1d */ /* 0x000fe20000010000 */
[----:B------:R-:W-:Y:S02]  /*0180*/  ISETP.GE.U32.AND P0, PT, R2, R15, PT ;  /* 0x0000000f0200720c */ /* 0x000fe40003f06070 */
[----:B------:R-:W-:-:S03]  /*0190*/  ISETP.GT.U32.AND P1, PT, R15, 0x1, PT ;  /* 0x000000010f00780c */ /* 0x000fc60003f24070 */
[----:B------:R-:W-:Y:S08]  /*01a0*/  BSSY.RECONVERGENT B0, `(.L_x_1) ;  /* 0x0000012000007945 */ /* 0x000ff00003800200 */
[----:B-1----:R-:W-:Y:S05]  /*01b0*/  @P0 BRA `(.L_x_2) ;  /* 0x0000000000400947 */ /* 0x002fea0003800000 */
[----:B0-----:R-:W-:-:S04]  /*01c0*/  IMAD R10, R8, UR4, RZ ;  /* 0x00000004080a7c24 */ /* 0x001fc8000f8e02ff */
[C---:B------:R-:W-:Y:S01]  /*01d0*/  VIADD R11, R10.reuse, 0xffffffff ;  /* 0xffffffff0a0b7836 */ /* 0x040fe20000000000 */
[C---:B------:R-:W-:Y:S01]  /*01e0*/  IADD3 R14, PT, PT, R10.reuse, 0x4, RZ ;  /* 0x000000040a0e7810 */ /* 0x040fe20007ffe0ff */
[----:B------:R-:W-:Y:S02]  /*01f0*/  VIADD R12, R10, UR4 ;  /* 0x000000040a0c7c36 */ /* 0x000fe40008000000 */
[----:B------:R-:W-:Y:S01]  /*0200*/  VIADD R13, R11, UR4 ;  /* 0x000000040b0d7c36 */ /* 0x000fe20008000000 */
[----:B------:R-:W-:Y:S01]  /*0210*/  SHF.R.U32.HI R11, RZ, R14, R11 ;  /* 0x0000000eff0b7219 */ /* 0x000fe2000001160b */
[----:B------:R-:W-:-:S03]  /*0220*/  VIADD R16, R12, 0x4 ;  /* 0x000000040c107836 */ /* 0x000fc60000000000 */
[----:B------:R-:W-:Y:S02]  /*0230*/  LEA.HI R10, R11, R10, RZ, 0x16 ;  /* 0x0000000a0b0a7211 */ /* 0x000fe400078fb0ff */
[----:B------:R-:W-:Y:S02]  /*0240*/  SHF.R.U32.HI R13, RZ, R16, R13 ;  /* 0x00000010ff0d7219 */ /* 0x000fe4000001160d */
[----:B------:R-:W-:Y:S02]  /*0250*/  LEA R10, R10, R7, 0x2 ;  /* 0x000000070a0a7211 */ /* 0x000fe400078e10ff */
[----:B------:R-:W-:-:S04]  /*0260*/  LEA.HI R12, R13, R12, RZ, 0x16 ;  /* 0x0000000c0d0c7211 */ /* 0x000fc800078fb0ff */
[----:B------:R-:W-:Y:S01]  /*0270*/  LDS R10, [R10+-0x4] ;  /* 0xfffffc000a0a7984 */ /* 0x000fe20000000800 */
[----:B------:R-:W-:-:S05]  /*0280*/  IMAD R12, R12, 0x4, R7 ;  /* 0x000000040c0c7824 */ /* 0x000fca00078e0207 */
[----:B------:R-:W0:Y:S02]  /*0290*/  LDS R11, [R12+-0x4] ;  /* 0xfffffc000c0b7984 */ /* 0x000e240000000800 */
[----:B0-----:R-:W-:-:S05]  /*02a0*/  FADD R11, R10, R11 ;  /* 0x0000000b0a0b7221 */ /* 0x001fca0000000000 */
[----:B------:R1:W-:Y:S02]  /*02b0*/  STS [R12+-0x4], R11 ;  /* 0xfffffc0b0c007388 */ /* 0x0003e40000000800 */
.L_x_2:
[----:B------:R-:W-:Y:S05]  /*02c0*/  BSYNC.RECONVERGENT B0 ;  /* 0x0000000000007941 */ /* 0x000fea0003800200 */
.L_x_1:
[----:B------:R-:W-:Y:S01]  /*02d0*/  USHF.L.U32 UR4, UR4, 0x1, URZ ;  /* 0x0000000104047899 */ /* 0x000fe200080006ff */
[----:B------:R-:W-:Y:S01]  /*02e0*/  SHF.R.U32.HI R15, RZ, 0x1, R15 ;  /* 0x00000001ff0f7819 */ /* 0x000fe2000001160f */
[----:B------:R-:W-:Y:S10]  /*02f0*/  @P1 BRA `(.L_x_3) ;  /* 0xfffffffc009c1947 */ /* 0x000ff4000383ffff */
[----:B------:R-:W-:Y:S01]  /*0300*/  ISETP.NE.AND P0, PT, R2, RZ, PT ;  /* 0x000000ff0200720c */ /* 0x000fe20003f05270 */
[----:B------:R-:W-:-:S12]  /*0310*/  BSSY.RECONVERGENT B0, `(.L_x_4) ;  /* 0x000000b000007945 */ /* 0x000fd80003800200 */
[----:B------:R-:W-:Y:S05]  /*0320*/  @P0 BRA `(.L_x_5) ;  /* 0x0000000000240947 */ /* 0x000fea0003800000 */
[----:B01----:R-:W0:Y:S01]  /*0330*/  LDC.64 R10, c[0x0][0x390] ;  /* 0x0000e400ff0a7b82 */ /* 0x003e220000000a00 */
[----:B------:R-:W-:Y:S01]  /*0340*/  IMAD R12, R0, 0x8, R7 ;  /* 0x00000008000c7824 */ /* 0x000fe200078e0207 */
[----:B0-----:R-:W-:-:S04]  /*0350*/  ISETP.NE.U32.AND P0, PT, R10, RZ, PT ;  /* 0x000000ff0a00720c */ /* 0x001fc80003f05070 */
[----:B------:R-:W-:-:S13]  /*0360*/  ISETP.NE.AND.EX P0, PT, R11, RZ, PT, P0 ;  /* 0x000000ff0b00720c */ /* 0x000fda0003f05300 */
[----:B------:R-:W0:Y:S01]  /*0370*/  @P0 LDS R13, [R12+-0x4] ;  /* 0xfffffc000c0d0984 */ /* 0x000e220000000800 */
[----:B------:R-:W1:Y:S03]  /*0380*/  @P0 LDC.64 R10, c[0x0][0x390] ;  /* 0x0000e400ff0a0b82 */ /* 0x000e660000000a00 */
[----:B------:R2:W-:Y:S01]  /*0390*/  STS [R12+-0x4], RZ ;  /* 0xfffffcff0c007388 */ /* 0x0005e20000000800 */
[----:B-1----:R-:W-:-:S05]  /*03a0*/  @P0 IMAD.WIDE.U32 R10, R5, 0x4, R10 ;  /* 0x00000004050a0825 */ /* 0x002fca00078e000a */
[----:B0-----:R2:W-:Y:S02]  /*03b0*/  @P0 STG.E desc[UR6][R10.64], R13 ;  /* 0x0000000d0a000986 */ /* 0x0015e4000c101906 */
.L_x_5:
[----:B------:R-:W-:Y:S05]  /*03c0*/  BSYNC.RECONVERGENT B0 ;  /* 0x0000000000007941 */ /* 0x000fea0003800200 */
.L_x_4:
[----:B------:R-:W-:-:S05]  /*03d0*/  UMOV UR5, 0x1 ;  /* 0x0000000100057882 */ /* 0x000fca0000000000 */
.L_x_8:
[----:B------:R-:W-:Y:S01]  /*03e0*/  BAR.SYNC.DEFER_BLOCKING 0x0 ;  /* 0x0000000000007b1d */ /* 0x000fe20000010000 */
[----:B------:R-:W-:Y:S01]  /*03f0*/  ISETP.GE.U32.AND P0, PT, R2, UR5, PT ;  /* 0x0000000502007c0c */ /* 0x000fe2000bf06070 */
[----:B------:R-:W-:Y:S02]  /*0400*/  USHF.L.U32 UR5, UR5, 0x1, URZ ;  /* 0x0000000105057899 */ /* 0x000fe400080006ff */
[----:B------:R-:W-:Y:S02]  /*0410*/  USHF.R.U32.HI UR4, URZ, 0x1, UR4 ;  /* 0x00000001ff047899 */ /* 0x000fe40008011604 */
[----:B------:R-:W-:Y:S02]  /*0420*/  BSSY.RECONVERGENT B0, `(.L_x_6) ;  /* 0x0000014000007945 */ /* 0x000fe40003800200 */
[----:B------:R-:W-:-:S06]  /*0430*/  ISETP.LE.U32.AND P1, PT, R4, UR5, PT ;  /* 0x0000000504007c0c */ /* 0x000fcc000bf23070 */
[----:B---3--:R-:W-:Y:S07]  /*0440*/  @P0 BRA `(.L_x_7) ;  /* 0x0000000000440947 */ /* 0x008fee0003800000 */
[----:B------:R-:W-:-:S04]  /*0450*/  IMAD R5, R8, UR4, RZ ;  /* 0x0000000408057c24 */ /* 0x000fc8000f8e02ff */
[C---:B-12---:R-:W-:Y:S01]  /*0460*/  VIADD R11, R5.reuse, UR4 ;  /* 0x00000004050b7c36 */ /* 0x046fe20008000000 */
[C---:B0-----:R-:W-:Y:S01]  /*0470*/  IADD3 R10, PT, PT, R5.reuse, -0x1, RZ ;  /* 0xffffffff050a7810 */ /* 0x041fe20007ffe0ff */
[----:B------:R-:W-:Y:S02]  /*0480*/  VIADD R13, R5, 0x4 ;  /* 0x00000004050d7836 */ /* 0x000fe40000000000 */
[----:B------:R-:W-:Y:S01]  /*0490*/  VIADD R15, R11, 0x4 ;  /* 0x000000040b0f7836 */ /* 0x000fe20000000000 */
[----:B------:R-:W-:Y:S02]  /*04a0*/  IADD3 R12, PT, PT, R10, UR4, RZ ;  /* 0x000000040a0c7c10 */ /* 0x000fe4000fffe0ff */
[----:B------:R-:W-:Y:S02]  /*04b0*/  SHF.R.U32.HI R10, RZ, R13, R10 ;  /* 0x0000000dff0a7219 */ /* 0x000fe4000001160a */
[----:B------:R-:W-:Y:S02]  /*04c0*/  SHF.R.U32.HI R12, RZ, R15, R12 ;  /* 0x0000000fff0c7219 */ /* 0x000fe4000001160c */
[----:B------:R-:W-:-:S02]  /*04d0*/  LEA.HI R10, R10, R5, RZ, 0x16 ;  /* 0x000000050a0a7211 */ /* 0x000fc400078fb0ff */
[----:B------:R-:W-:-:S03]  /*04e0*/  LEA.HI R12, R12, R11, RZ, 0x16 ;  /* 0x0000000b0c0c7211 */ /* 0x000fc600078fb0ff */
[----:B------:R-:W-:Y:S01]  /*04f0*/  IMAD R10, R10, 0x4, R7 ;  /* 0x000000040a0a7824 */ /* 0x000fe200078e0207 */
[----:B------:R-:W-:-:S04]  /*0500*/  LEA R12, R12, R7, 0x2 ;  /* 0x000000070c0c7211 */ /* 0x000fc800078e10ff */
[----:B------:R-:W-:Y:S04]  /*0510*/  LDS R5, [R10+-0x4] ;  /* 0xfffffc000a057984 */ /* 0x000fe80000000800 */
[----:B------:R-:W0:Y:S02]  /*0520*/  LDS R11, [R12+-0x4] ;  /* 0xfffffc000c0b7984 */ /* 0x000e240000000800 */
[----:B0-----:R-:W-:Y:S02]  /*0530*/  FADD R5, R5, R11 ;  /* 0x0000000b05057221 */ /* 0x001fe40000000000 */
[----:B------:R3:W-:Y:S04]  /*0540*/  STS [R10+-0x4], R11 ;  /* 0xfffffc0b0a007388 */ /* 0x0007e80000000800 */
[----:B------:R3:W-:Y:S02]  /*0550*/  STS [R12+-0x4], R5 ;  /* 0xfffffc050c007388 */ /* 0x0007e40000000800 */
.L_x_7:
[----:B------:R-:W-:Y:S05]  /*0560*/  BSYNC.RECONVERGENT B0 ;  /* 0x0000000000007941 */ /* 0x000fea0003800200 */
.L_x_6:
[----:B------:R-:W-:Y:S05]  /*0570*/  @!P1 BRA `(.L_x_8) ;  /* 0xfffffffc00989947 */ /* 0x000fea000383ffff */
[----:B------:R-:W-:Y:S08]  /*0580*/  BAR.SYNC.DEFER_BLOCKING 0x0 ;  /* 0x0000000000007b1d */ /* 0x000ff00000010000 */
[----:B---3--:R-:W3:Y:S01]  /*0590*/  LDC.64 R4, c[0x0][0x380] ;  /* 0x0000e000ff047b82 */ /* 0x008ee20000000a00 */
[----:B0-----:R-:W0:Y:S04]  /*05a0*/  LDS R9, [R9] ;  /* 0x0000000009097984 */ /* 0x001e280000000800 */
[----:B------:R-:W4:Y:S01]  /*05b0*/  LDS R7, [R6] ;  /* 0x0000000006077984 */ /* 0x000f220000000800 */
[----:B---3--:R-:W-:-:S04]  /*05c0*/  LEA R4, P0, R3, R4, 0x2 ;  /* 0x0000000403047211 */ /* 0x008fc800078010ff */
[----:B------:R-:W-:-:S03]  /*05d0*/  LEA.HI.X R5, R3, R5, RZ, 0x2, P0 ;  /* 0x0000000503057211 */ /* 0x000fc600000f14ff */
[----:B------:R-:W-:-:S04]  /*05e0*/  IMAD.WIDE.U32 R2, R2, 0x4, R4 ;  /* 0x0000000402027825 */ /* 0x000fc800078e0004 */
[----:B------:R-:W-:Y:S01]  /*05f0*/  IMAD.WIDE R4, R0, 0x4, R2 ;  /* 0x0000000400047825 */ /* 0x000fe200078e0202 */
[----:B0-----:R-:W-:Y:S04]  /*0600*/  STG.E desc[UR6][R2.64], R9 ;  /* 0x0000000902007986 */ /* 0x001fe8000c101906 */
[----:B----4-:R-:W-:Y:S01]  /*0610*/  STG.E desc[UR6][R4.64], R7 ;  /* 0x0000000704007986 */ /* 0x010fe2000c101906 */
[----:B------:R-:W-:Y:S05]  /*0620*/  EXIT ;  /* 0x000000000000794d */ /* 0x000fea0003800000 */
.L_x_9:
        /* <DEDUP_REMOVED lines=13> */
.L_x_11:


//--------------------- .nv.shared._Z13blocksShifterPfS_ --------------------------
	.section	.nv.shared._Z13blocksShifterPfS_,"aw",@nobits
	.sectionflags	@""
	.align	16
	.zero		1024


//--------------------- .nv.shared.reserved.0     --------------------------
	.section	.nv.shared.reserved.0,"aw",@nobits
	.weak		__nv_reservedSMEM_offset_0_alias
	.size		__nv_reservedSMEM_offset_0_alias, 0, 64
	.other		__nv_reservedSMEM_offset_0_alias,@"STO_CUDA_RESERVED_SHARED STV_DEFAULT"
__nv_reservedSMEM_offset_0_alias:
	.zero		0
	.zero		64


//--------------------- .nv.shared._Z13blocksPrescanPfS_S_ --------------------------
	.section	.nv.shared._Z13blocksPrescanPfS_S_,"aw",@nobits
	.sectionflags	@""
	.align	16
	.zero		1024


//--------------------- .nv.constant0._Z13blocksShifterPfS_ --------------------------
	.section	.nv.constant0._Z13blocksShifterPfS_,"a",@progbits
	.sectionflags	@""
	.align	4
.nv.constant0._Z13blocksShifterPfS_:
	.zero		912


//--------------------- .nv.constant0._Z13blocksPrescanPfS_S_ --------------------------
	.section	.nv.constant0._Z13blocksPrescanPfS_S_,"a",@progbits
	.sectionflags	@""
	.align	4
.nv.constant0._Z13blocksPrescanPfS_S_:
	.zero		920


//--------------------- SYMBOLS --------------------------

	.type		.nv.reservedSmem.offset0,@object
	.size		.nv.reservedSmem.offset0,0x4
	.type		.nv.reservedSmem.cap,@object
	.size		.nv.reservedSmem.cap,0x4
